	.headerflags	@"EF_CUDA_TEXMODE_UNIFIED EF_CUDA_64BIT_ADDRESS EF_CUDA_ACCELERATORS EF_CUDA_SM90 EF_CUDA_VIRTUAL_SM(EF_CUDA_SM90)"
	.elftype	@"ET_EXEC"


//--------------------- .nv.info                  --------------------------
	.section	.nv.info,"",@"SHT_CUDA_INFO"
	.align	4


	//----- nvinfo : EIATTR_REGCOUNT
	.align		4
        /*0000*/ 	.byte	0x04, 0x2f
        /*0002*/ 	.short	(.L_2 - .L_1)
	.align		4
.L_1:
        /*0004*/ 	.word	index@(triton_poi_fused_add_native_layer_norm_6)
        /*0008*/ 	.word	0x00000017


	//----- nvinfo : EIATTR_MIN_STACK_SIZE
	.align		4
.L_2:
        /*000c*/ 	.byte	0x04, 0x12
        /*000e*/ 	.short	(.L_4 - .L_3)
	.align		4
.L_3:
        /*0010*/ 	.word	index@(triton_poi_fused_add_native_layer_norm_6)
        /*0014*/ 	.word	0x00000000


	//----- nvinfo : EIATTR_FRAME_SIZE
	.align		4
.L_4:
        /*0018*/ 	.byte	0x04, 0x11
        /*001a*/ 	.short	(.L_6 - .L_5)
	.align		4
.L_5:
        /*001c*/ 	.word	index@(triton_poi_fused_add_native_layer_norm_6)
        /*0020*/ 	.word	0x00000000


	//----- nvinfo : EIATTR_MIN_STACK_SIZE
	.align		4
.L_6:
        /*0024*/ 	.byte	0x04, 0x12
        /*0026*/ 	.short	(.L_8 - .L_7)
	.align		4
.L_7:
        /*0028*/ 	.word	index@(triton_poi_fused_add_native_layer_norm_6)
        /*002c*/ 	.word	0x00000000
.L_8:


//--------------------- .nv.info.triton_poi_fused_add_native_layer_norm_6 --------------------------
	.section	.nv.info.triton_poi_fused_add_native_layer_norm_6,"",@"SHT_CUDA_INFO"
	.sectionflags	@""
	.align	4


	//----- nvinfo : EIATTR_CUDA_API_VERSION
	.align		4
        /*0000*/ 	.byte	0x04, 0x37
        /*0002*/ 	.short	(.L_10 - .L_9)
.L_9:
        /*0004*/ 	.word	0x0000007c


	//----- nvinfo : EIATTR_KPARAM_INFO
	.align		4
.L_10:
        /*0008*/ 	.byte	0x04, 0x17
        /*000a*/ 	.short	(.L_12 - .L_11)
.L_11:
        /*000c*/ 	.word	0x00000000
        /*0010*/ 	.short	0x0007
        /*0012*/ 	.short	0x0038
        /*0014*/ 	.byte	0x00, 0xf0, 0x11, 0x00


	//----- nvinfo : EIATTR_KPARAM_INFO
	.align		4
.L_12:
        /*0018*/ 	.byte	0x04, 0x17
        /*001a*/ 	.short	(.L_14 - .L_13)
.L_13:
        /*001c*/ 	.word	0x00000000
        /*0020*/ 	.short	0x0006
        /*0022*/ 	.short	0x0030
        /*0024*/ 	.byte	0x00, 0xf4, 0x21, 0x00


	//----- nvinfo : EIATTR_KPARAM_INFO
	.align		4
.L_14:
        /*0028*/ 	.byte	0x04, 0x17
        /*002a*/ 	.short	(.L_16 - .L_15)
.L_15:
        /*002c*/ 	.word	0x00000000
        /*0030*/ 	.short	0x0005
        /*0032*/ 	.short	0x0028
        /*0034*/ 	.byte	0x00, 0xf4, 0x21, 0x00


	//----- nvinfo : EIATTR_KPARAM_INFO
	.align		4
.L_16:
        /*0038*/ 	.byte	0x04, 0x17
        /*003a*/ 	.short	(.L_18 - .L_17)
.L_17:
        /*003c*/ 	.word	0x00000000
        /*0040*/ 	.short	0x0004
        /*0042*/ 	.short	0x0020
        /*0044*/ 	.byte	0x00, 0xf4, 0x21, 0x00


	//----- nvinfo : EIATTR_KPARAM_INFO
	.align		4
.L_18:
        /*0048*/ 	.byte	0x04, 0x17
        /*004a*/ 	.short	(.L_20 - .L_19)
.L_19:
        /*004c*/ 	.word	0x00000000
        /*0050*/ 	.short	0x0003
        /*0052*/ 	.short	0x0018
        /*0054*/ 	.byte	0x00, 0xf4, 0x21, 0x00


	//----- nvinfo : EIATTR_KPARAM_INFO
	.align		4
.L_20:
        /*0058*/ 	.byte	0x04, 0x17
        /*005a*/ 	.short	(.L_22 - .L_21)
.L_21:
        /*005c*/ 	.word	0x00000000
        /*0060*/ 	.short	0x0002
        /*0062*/ 	.short	0x0010
        /*0064*/ 	.byte	0x00, 0xf4, 0x21, 0x00


	//----- nvinfo : EIATTR_KPARAM_INFO
	.align		4
.L_22:
        /*0068*/ 	.byte	0x04, 0x17
        /*006a*/ 	.short	(.L_24 - .L_23)
.L_23:
        /*006c*/ 	.word	0x00000000
        /*0070*/ 	.short	0x0001
        /*0072*/ 	.short	0x0008
        /*0074*/ 	.byte	0x00, 0xf4, 0x21, 0x00


	//----- nvinfo : EIATTR_KPARAM_INFO
	.align		4
.L_24:
        /*0078*/ 	.byte	0x04, 0x17
        /*007a*/ 	.short	(.L_26 - .L_25)
.L_25:
        /*007c*/ 	.word	0x00000000
        /*0080*/ 	.short	0x0000
        /*0082*/ 	.short	0x0000
        /*0084*/ 	.byte	0x00, 0xf4, 0x21, 0x00


	//----- nvinfo : EIATTR_SPARSE_MMA_MASK
	.align		4
.L_26:
        /*0088*/ 	.byte	0x03, 0x50
        /*008a*/ 	.short	0x0000


	//----- nvinfo : EIATTR_MAXREG_COUNT
	.align		4
        /*008c*/ 	.byte	0x03, 0x1b
        /*008e*/ 	.short	0x00ff


	//----- nvinfo : EIATTR_EXIT_INSTR_OFFSETS
	.align		4
        /*0090*/ 	.byte	0x04, 0x1c
        /*0092*/ 	.short	(.L_28 - .L_27)


	//   ....[0]....
.L_27:
        /*0094*/ 	.word	0x000002d0


	//   ....[1]....
        /*0098*/ 	.word	0x000002f0


	//----- nvinfo : EIATTR_REQNTID
	.align		4
.L_28:
        /*009c*/ 	.byte	0x04, 0x10
        /*009e*/ 	.short	(.L_30 - .L_29)
.L_29:
        /*00a0*/ 	.word	0x00000020
        /*00a4*/ 	.word	0x00000001
        /*00a8*/ 	.word	0x00000001


	//----- nvinfo : EIATTR_CBANK_PARAM_SIZE
	.align		4
.L_30:
        /*00ac*/ 	.byte	0x03, 0x19
        /*00ae*/ 	.short	0x003c


	//----- nvinfo : EIATTR_PARAM_CBANK
	.align		4
        /*00b0*/ 	.byte	0x04, 0x0a
        /*00b2*/ 	.short	(.L_32 - .L_31)
	.align		4
.L_31:
        /*00b4*/ 	.word	index@(.nv.constant0.triton_poi_fused_add_native_layer_norm_6)
        /*00b8*/ 	.short	0x0210
        /*00ba*/ 	.short	0x003c


	//----- nvinfo : EIATTR_SW_WAR
	.align		4
.L_32:
        /*00bc*/ 	.byte	0x04, 0x36
        /*00be*/ 	.short	(.L_34 - .L_33)
.L_33:
        /*00c0*/ 	.word	0x00000008
.L_34:


//--------------------- .nv.callgraph             --------------------------
	.section	.nv.callgraph,"",@"SHT_CUDA_CALLGRAPH"
	.align	4
	.sectionentsize	8
	.align		4
        /*0000*/ 	.word	0x00000000
	.align		4
        /*0004*/ 	.word	0xffffffff
	.align		4
        /*0008*/ 	.word	0x00000000
	.align		4
        /*000c*/ 	.word	0xfffffffe
	.align		4
        /*0010*/ 	.word	0x00000000
	.align		4
        /*0014*/ 	.word	0xfffffffd
	.align		4
        /*0018*/ 	.word	0x00000000
	.align		4
        /*001c*/ 	.word	0xfffffffc


//--------------------- .nv.constant4             --------------------------
	.section	.nv.constant4,"a",@progbits
	.align	8
	.align		8
.nv.constant4:
        /*0000*/ 	.dword	_$_str


//--------------------- .text.triton_poi_fused_add_native_layer_norm_6 --------------------------
	.section	.text.triton_poi_fused_add_native_layer_norm_6,"ax",@progbits
	.align	128
        .global         triton_poi_fused_add_native_layer_norm_6
        .type           triton_poi_fused_add_native_layer_norm_6,@function
        .size           triton_poi_fused_add_native_layer_norm_6,(.L_x_1 - triton_poi_fused_add_native_layer_norm_6)
        .other          triton_poi_fused_add_native_layer_norm_6,@"STO_CUDA_ENTRY STV_DEFAULT"
triton_poi_fused_add_native_layer_norm_6:
.text.triton_poi_fused_add_native_layer_norm_6:
[----:B------:R-:W0:Y:S01]  /*0000*/  LDC R1, c[0x0][0x28] ;  /* 0x00000a00ff017b82 */ /* 0x000e220000000800 */
[----:B------:R-:W1:Y:S07]  /*0010*/  S2R R20, SR_TID.X ;  /* 0x0000000000147919 */ /* 0x000e6e0000002100 */
[----:B------:R-:W2:Y:S01]  /*0020*/  LDC.64 R8, c[0x0][0x228] ;  /* 0x00008a00ff087b82 */ /* 0x000ea20000000a00 */
[----:B------:R-:W-:Y:S01]  /*0030*/  CS2R R18, SRZ ;  /* 0x0000000000127805 */ /* 0x000fe2000001ff00 */
[----:B------:R-:W-:Y:S01]  /*0040*/  ULDC.64 UR4, c[0x0][0x208] ;  /* 0x0000820000047ab9 */ /* 0x000fe20000000a00 */
[----:B------:R-:W3:Y:S05]  /*0050*/  S2R R15, SR_CTAID.X ;  /* 0x00000000000f7919 */ /* 0x000eea0000002500 */
[----:B------:R-:W4:Y:S08]  /*0060*/  LDC.64 R2, c[0x0][0x210] ;  /* 0x00008400ff027b82 */ /* 0x000f300000000a00 */
[----:B------:R-:W5:Y:S08]  /*0070*/  LDC.64 R4, c[0x0][0x218] ;  /* 0x00008600ff047b82 */ /* 0x000f700000000a00 */
[----:B------:R-:W5:Y:S01]  /*0080*/  LDC.64 R6, c[0x0][0x220] ;  /* 0x00008800ff067b82 */ /* 0x000f620000000a00 */
[----:B-1----:R-:W-:-:S07]  /*0090*/  LOP3.LUT R0, R20, 0xf, RZ, 0xc0, !PT ;  /* 0x0000000f14007812 */ /* 0x002fce00078ec0ff */
[----:B------:R-:W1:Y:S01]  /*00a0*/  LDC.64 R10, c[0x0][0x230] ;  /* 0x00008c00ff0a7b82 */ /* 0x000e620000000a00 */
[----:B---3--:R-:W-:-:S04]  /*00b0*/  LEA R15, R15, R0, 0x4 ;  /* 0x000000000f0f7211 */ /* 0x008fc800078e20ff */
[----:B------:R-:W-:-:S03]  /*00c0*/  SHF.R.S32.HI R0, RZ, 0x1f, R15 ;  /* 0x0000001fff007819 */ /* 0x000fc6000001140f */
[----:B------:R-:W3:Y:S01]  /*00d0*/  LDC.64 R12, c[0x0][0x238] ;  /* 0x00008e00ff0c7b82 */ /* 0x000ee20000000a00 */
[----:B------:R-:W-:Y:S02]  /*00e0*/  ISETP.GE.AND P0, PT, R15, 0x10, PT ;  /* 0x000000100f00780c */ /* 0x000fe40003f06270 */
[----:B------:R-:W-:-:S04]  /*00f0*/  LEA.HI R0, R0, R15, RZ, 0x2 ;  /* 0x0000000f00007211 */ /* 0x000fc800078f10ff */
[----:B------:R-:W-:-:S05]  /*0100*/  SHF.R.S32.HI R17, RZ, 0x2, R0 ;  /* 0x00000002ff117819 */ /* 0x000fca0000011400 */
[----:B--2---:R-:W-:Y:S01]  /*0110*/  IMAD.WIDE R8, R17, 0x4, R8 ;  /* 0x0000000411087825 */ /* 0x004fe200078e0208 */
[----:B------:R-:W-:-:S04]  /*0120*/  HFMA2.MMA R14, -RZ, RZ, 0, 0 ;  /* 0x00000000ff0e7435 */ /* 0x000fc800000001ff */
[----:B------:R1:W2:Y:S01]  /*0130*/  @!P0 LDG.E.EL R18, desc[UR4][R8.64] ;  /* 0x0000000408128981 */ /* 0x0002a2000c2e1900 */
[----:B----4-:R-:W-:Y:S01]  /*0140*/  IMAD.WIDE R2, R15, 0x4, R2 ;  /* 0x000000040f027825 */ /* 0x010fe200078e0202 */
[----:B------:R-:W-:-:S03]  /*0150*/  LOP3.LUT R0, R0, 0xfffffffc, RZ, 0xc0, !PT ;  /* 0xfffffffc00007812 */ /* 0x000fc600078ec0ff */
[----:B-----5:R-:W-:Y:S01]  /*0160*/  IMAD.WIDE R4, R15, 0x4, R4 ;  /* 0x000000040f047825 */ /* 0x020fe200078e0204 */
[----:B------:R-:W-:Y:S01]  /*0170*/  MOV R16, RZ ;  /* 0x000000ff00107202 */ /* 0x000fe20000000f00 */
[----:B------:R4:W5:Y:S02]  /*0180*/  @!P0 LDG.E R14, desc[UR4][R2.64] ;  /* 0x00000004020e8981 */ /* 0x000964000c1e1900 */
[----:B0-----:R-:W-:Y:S01]  /*0190*/  IMAD.WIDE R6, R17, 0x4, R6 ;  /* 0x0000000411067825 */ /* 0x001fe200078e0206 */
[----:B------:R-:W-:Y:S01]  /*01a0*/  IADD3 R17, R15, -R0, RZ ;  /* 0x800000000f117210 */ /* 0x000fe20007ffe0ff */
[----:B------:R-:W5:Y:S01]  /*01b0*/  @!P0 LDG.E R19, desc[UR4][R4.64] ;  /* 0x0000000404138981 */ /* 0x000f62000c1e1900 */
[----:B------:R-:W-:-:S03]  /*01c0*/  HFMA2.MMA R0, -RZ, RZ, 0, 0 ;  /* 0x00000000ff007435 */ /* 0x000fc600000001ff */
[----:B------:R-:W5:Y:S01]  /*01d0*/  @!P0 LDG.E.EL R16, desc[UR4][R6.64] ;  /* 0x0000000406108981 */ /* 0x000f62000c2e1900 */
[C---:B-1----:R-:W-:Y:S01]  /*01e0*/  IMAD.WIDE R8, R17.reuse, 0x4, R10 ;  /* 0x0000000411087825 */ /* 0x042fe200078e020a */
[----:B----4-:R-:W0:Y:S03]  /*01f0*/  LDC.64 R2, c[0x0][0x240] ;  /* 0x00009000ff027b82 */ /* 0x010e260000000a00 */
[----:B---3--:R-:W-:Y:S01]  /*0200*/  IMAD.WIDE R10, R17, 0x4, R12 ;  /* 0x00000004110a7825 */ /* 0x008fe200078e020c */
[----:B------:R-:W-:Y:S01]  /*0210*/  MOV R13, RZ ;  /* 0x000000ff000d7202 */ /* 0x000fe20000000f00 */
[----:B------:R-:W3:Y:S05]  /*0220*/  @!P0 LDG.E.EL R0, desc[UR4][R8.64] ;  /* 0x0000000408008981 */ /* 0x000eea000c2e1900 */
[----:B------:R-:W3:Y:S01]  /*0230*/  @!P0 LDG.E.EL R13, desc[UR4][R10.64] ;  /* 0x000000040a0d8981 */ /* 0x000ee2000c2e1900 */
[----:B------:R-:W-:-:S04]  /*0240*/  LOP3.LUT P0, RZ, R20, 0x10, RZ, 0xc0, !PT ;  /* 0x0000001014ff7812 */ /* 0x000fc8000780c0ff */
[C---:B------:R-:W-:Y:S01]  /*0250*/  ISETP.LT.AND P0, PT, R15.reuse, 0x10, !P0 ;  /* 0x000000100f00780c */ /* 0x040fe20004701270 */
[----:B0-----:R-:W-:-:S04]  /*0260*/  IMAD.WIDE R2, R15, 0x4, R2 ;  /* 0x000000040f027825 */ /* 0x001fc800078e0202 */
[----:B--2---:R-:W-:-:S06]  /*0270*/  FADD R18, R18, 9.9999997473787516356e-06 ;  /* 0x3727c5ac12127421 */ /* 0x004fcc0000000000 */
[----:B------:R-:W0:Y:S01]  /*0280*/  MUFU.RSQ R18, R18 ;  /* 0x0000001200127308 */ /* 0x000e220000001400 */
[----:B-----5:R-:W-:-:S04]  /*0290*/  FADD R19, R19, R14 ;  /* 0x0000000e13137221 */ /* 0x020fc80000000000 */
[----:B------:R-:W-:-:S04]  /*02a0*/  FADD R19, R19, -R16 ;  /* 0x8000001013137221 */ /* 0x000fc80000000000 */
[----:B0-----:R-:W-:-:S04]  /*02b0*/  FMUL R4, R18, R19 ;  /* 0x0000001312047220 */ /* 0x001fc80000400000 */
[----:B---3--:R-:W-:Y:S01]  /*02c0*/  FFMA R13, R4, R0, R13 ;  /* 0x00000000040d7223 */ /* 0x008fe2000000000d */
[----:B------:R-:W-:Y:S06]  /*02d0*/  @!P0 EXIT ;  /* 0x000000000000894d */ /* 0x000fec0003800000 */
[----:B------:R-:W-:Y:S01]  /*02e0*/  STG.E desc[UR4][R2.64], R13 ;  /* 0x0000000d02007986 */ /* 0x000fe2000c101904 */
[----:B------:R-:W-:Y:S05]  /*02f0*/  EXIT ;  /* 0x000000000000794d */ /* 0x000fea0003800000 */
.L_x_0:
[----:B------:R-:W-:-:S00]  /*0300*/  BRA `(.L_x_0) ;  /* 0xfffffffc00fc7947 */ /* 0x000fc0000383ffff */
[----:B------:R-:W-:-:S00]  /*0310*/  NOP ;  /* 0x0000000000007918 */ /* 0x000fc00000000000 */
        /* <DEDUP_REMOVED lines=14> */
.L_x_1:


//--------------------- .nv.global.init           --------------------------
	.section	.nv.global.init,"aw",@progbits
.nv.global.init:
	.type		_$_str,@object
	.size		_$_str,(.L_0 - _$_str)
_$_str:
        /*0000*/ 	.byte	0x5f, 0x5f, 0x43, 0x55, 0x44, 0x41, 0x5f, 0x46, 0x54, 0x5a, 0x00
.L_0:


//--------------------- .nv.constant0.triton_poi_fused_add_native_layer_norm_6 --------------------------
	.section	.nv.constant0.triton_poi_fused_add_native_layer_norm_6,"a",@progbits
	.sectionflags	@""
	.align	4
.nv.constant0.triton_poi_fused_add_native_layer_norm_6:
	.zero		588
